	.headerflags	@"EF_CUDA_TEXMODE_UNIFIED EF_CUDA_64BIT_ADDRESS EF_CUDA_ACCELERATORS EF_CUDA_SM90 EF_CUDA_VIRTUAL_SM(EF_CUDA_SM90)"
	.elftype	@"ET_EXEC"


//--------------------- .nv.info                  --------------------------
	.section	.nv.info,"",@"SHT_CUDA_INFO"
	.align	4


	//----- nvinfo : EIATTR_REGCOUNT
	.align		4
        /*0000*/ 	.byte	0x04, 0x2f
        /*0002*/ 	.short	(.L_1 - .L_0)
	.align		4
.L_0:
        /*0004*/ 	.word	index@(triton_mm)
        /*0008*/ 	.word	0x0000003a


	//----- nvinfo : EIATTR_MIN_STACK_SIZE
	.align		4
.L_1:
        /*000c*/ 	.byte	0x04, 0x12
        /*000e*/ 	.short	(.L_3 - .L_2)
	.align		4
.L_2:
        /*0010*/ 	.word	index@(triton_mm)
        /*0014*/ 	.word	0x00000000


	//----- nvinfo : EIATTR_FRAME_SIZE
	.align		4
.L_3:
        /*0018*/ 	.byte	0x04, 0x11
        /*001a*/ 	.short	(.L_5 - .L_4)
	.align		4
.L_4:
        /*001c*/ 	.word	index@(triton_mm)
        /*0020*/ 	.word	0x00000000


	//----- nvinfo : EIATTR_MIN_STACK_SIZE
	.align		4
.L_5:
        /*0024*/ 	.byte	0x04, 0x12
        /*0026*/ 	.short	(.L_7 - .L_6)
	.align		4
.L_6:
        /*0028*/ 	.word	index@(triton_mm)
        /*002c*/ 	.word	0x00000000
.L_7:


//--------------------- .nv.info.triton_mm        --------------------------
	.section	.nv.info.triton_mm,"",@"SHT_CUDA_INFO"
	.sectionflags	@""
	.align	4


	//----- nvinfo : EIATTR_CUDA_API_VERSION
	.align		4
        /*0000*/ 	.byte	0x04, 0x37
        /*0002*/ 	.short	(.L_9 - .L_8)
.L_8:
        /*0004*/ 	.word	0x0000007c


	//----- nvinfo : EIATTR_KPARAM_INFO
	.align		4
.L_9:
        /*0008*/ 	.byte	0x04, 0x17
        /*000a*/ 	.short	(.L_11 - .L_10)
.L_10:
        /*000c*/ 	.word	0x00000000
        /*0010*/ 	.short	0x0004
        /*0012*/ 	.short	0x001c
        /*0014*/ 	.byte	0x00, 0xf0, 0x11, 0x00


	//----- nvinfo : EIATTR_KPARAM_INFO
	.align		4
.L_11:
        /*0018*/ 	.byte	0x04, 0x17
        /*001a*/ 	.short	(.L_13 - .L_12)
.L_12:
        /*001c*/ 	.word	0x00000000
        /*0020*/ 	.short	0x0003
        /*0022*/ 	.short	0x0018
        /*0024*/ 	.byte	0x00, 0xf0, 0x11, 0x00


	//----- nvinfo : EIATTR_KPARAM_INFO
	.align		4
.L_13:
        /*0028*/ 	.byte	0x04, 0x17
        /*002a*/ 	.short	(.L_15 - .L_14)
.L_14:
        /*002c*/ 	.word	0x00000000
        /*0030*/ 	.short	0x0002
        /*0032*/ 	.short	0x0010
        /*0034*/ 	.byte	0x00, 0xf0, 0x21, 0x00


	//----- nvinfo : EIATTR_KPARAM_INFO
	.align		4
.L_15:
        /*0038*/ 	.byte	0x04, 0x17
        /*003a*/ 	.short	(.L_17 - .L_16)
.L_16:
        /*003c*/ 	.word	0x00000000
        /*0040*/ 	.short	0x0001
        /*0042*/ 	.short	0x0008
        /*0044*/ 	.byte	0x00, 0xf0, 0x21, 0x00


	//----- nvinfo : EIATTR_KPARAM_INFO
	.align		4
.L_17:
        /*0048*/ 	.byte	0x04, 0x17
        /*004a*/ 	.short	(.L_19 - .L_18)
.L_18:
        /*004c*/ 	.word	0x00000000
        /*0050*/ 	.short	0x0000
        /*0052*/ 	.short	0x0000
        /*0054*/ 	.byte	0x00, 0xf0, 0x21, 0x00


	//----- nvinfo : EIATTR_SPARSE_MMA_MASK
	.align		4
.L_19:
        /*0058*/ 	.byte	0x03, 0x50
        /*005a*/ 	.short	0x0000


	//----- nvinfo : EIATTR_MAXREG_COUNT
	.align		4
        /*005c*/ 	.byte	0x03, 0x1b
        /*005e*/ 	.short	0x00ff


	//----- nvinfo : EIATTR_COOP_GROUP_MASK_REGIDS
	.align		4
        /*0060*/ 	.byte	0x04, 0x29
        /*0062*/ 	.short	(.L_21 - .L_20)


	//   ....[0]....
.L_20:
        /*0064*/ 	.word	0xffffffff


	//----- nvinfo : EIATTR_COOP_GROUP_INSTR_OFFSETS
	.align		4
.L_21:
        /*0068*/ 	.byte	0x04, 0x28
        /*006a*/ 	.short	(.L_23 - .L_22)


	//   ....[0]....
.L_22:
        /*006c*/ 	.word	0x00000900


	//----- nvinfo : EIATTR_EXIT_INSTR_OFFSETS
	.align		4
.L_23:
        /*0070*/ 	.byte	0x04, 0x1c
        /*0072*/ 	.short	(.L_25 - .L_24)


	//   ....[0]....
.L_24:
        /*0074*/ 	.word	0x00000040


	//   ....[1]....
        /*0078*/ 	.word	0x00000f90


	//   ....[2]....
        /*007c*/ 	.word	0x00000fe0


	//----- nvinfo : EIATTR_MAX_THREADS
	.align		4
.L_25:
        /*0080*/ 	.byte	0x04, 0x05
        /*0082*/ 	.short	(.L_27 - .L_26)
.L_26:
        /*0084*/ 	.word	0x00000080
        /*0088*/ 	.word	0x00000001
        /*008c*/ 	.word	0x00000001


	//----- nvinfo : EIATTR_CBANK_PARAM_SIZE
	.align		4
.L_27:
        /*0090*/ 	.byte	0x03, 0x19
        /*0092*/ 	.short	0x0020


	//----- nvinfo : EIATTR_PARAM_CBANK
	.align		4
        /*0094*/ 	.byte	0x04, 0x0a
        /*0096*/ 	.short	(.L_29 - .L_28)
	.align		4
.L_28:
        /*0098*/ 	.word	index@(.nv.constant0.triton_mm)
        /*009c*/ 	.short	0x0210
        /*009e*/ 	.short	0x0020


	//----- nvinfo : EIATTR_SW_WAR
	.align		4
.L_29:
        /*00a0*/ 	.byte	0x04, 0x36
        /*00a2*/ 	.short	(.L_31 - .L_30)
.L_30:
        /*00a4*/ 	.word	0x00000008
.L_31:


//--------------------- .nv.callgraph             --------------------------
	.section	.nv.callgraph,"",@"SHT_CUDA_CALLGRAPH"
	.align	4
	.sectionentsize	8
	.align		4
        /*0000*/ 	.word	0x00000000
	.align		4
        /*0004*/ 	.word	0xffffffff
	.align		4
        /*0008*/ 	.word	0x00000000
	.align		4
        /*000c*/ 	.word	0xfffffffe
	.align		4
        /*0010*/ 	.word	0x00000000
	.align		4
        /*0014*/ 	.word	0xfffffffd
	.align		4
        /*0018*/ 	.word	0x00000000
	.align		4
        /*001c*/ 	.word	0xfffffffc


//--------------------- .text.triton_mm           --------------------------
	.section	.text.triton_mm,"ax",@progbits
	.sectionflags	@"SHF_BARRIERS=1"
	.align	128
        .global         triton_mm
        .type           triton_mm,@function
        .size           triton_mm,(.L_x_2 - triton_mm)
        .other          triton_mm,@"STO_CUDA_ENTRY STV_DEFAULT"
triton_mm:
.text.triton_mm:
[----:B------:R-:W1:Y:S02]  /*0000*/  LDC R1, c[0x0][0x28] ;  /* 0x00000a00ff017b82 */ /* 0x000e640000000800 */
[----:B------:R-:W2:Y:S02]  /*0010*/  LDC R5, c[0x0][0x22c] ;  /* 0x00008b00ff057b82 */ /* 0x000ea40000000800 */
[----:B--2---:R-:W-:-:S05]  /*0020*/  IMAD R0, R5, 0xc00, RZ ;  /* 0x00000c0005007824 */ /* 0x004fca00078e02ff */
[----:B------:R-:W-:-:S13]  /*0030*/  ISETP.NE.AND P0, PT, R0, RZ, PT ;  /* 0x000000ff0000720c */ /* 0x000fda0003f05270 */
[----:B------:R-:W-:Y:S05]  /*0040*/  @!P0 EXIT ;  /* 0x000000000000894d */ /* 0x000fea0003800000 */
[----:B------:R-:W2:Y:S01]  /*0050*/  S2R R15, SR_CTAID.X ;  /* 0x00000000000f7919 */ /* 0x000ea20000002500 */
[----:B------:R-:W-:Y:S01]  /*0060*/  VIADD R0, R5, 0x3f ;  /* 0x0000003f05007836 */ /* 0x000fe20000000000 */
[----:B------:R-:W-:Y:S01]  /*0070*/  IABS R21, R5 ;  /* 0x0000000500157213 */ /* 0x000fe20000000000 */
[----:B------:R-:W3:Y:S01]  /*0080*/  S2UR UR8, SR_CgaCtaId ;  /* 0x00000000000879c3 */ /* 0x000ee20000008800 */
[----:B------:R-:W-:Y:S01]  /*0090*/  UMOV UR4, 0x400 ;  /* 0x0000040000047882 */ /* 0x000fe20000000000 */
[----:B------:R-:W-:Y:S01]  /*00a0*/  ULDC.64 UR10, c[0x0][0x208] ;  /* 0x00008200000a7ab9 */ /* 0x000fe20000000a00 */
[----:B------:R-:W-:Y:S02]  /*00b0*/  SHF.R.S32.HI R3, RZ, 0x1f, R0 ;  /* 0x0000001fff037819 */ /* 0x000fe40000011400 */
[----:B------:R-:W-:Y:S02]  /*00c0*/  CS2R R24, SRZ ;  /* 0x0000000000187805 */ /* 0x000fe4000001ff00 */
[----:B------:R-:W-:-:S02]  /*00d0*/  CS2R R26, SRZ ;  /* 0x00000000001a7805 */ /* 0x000fc4000001ff00 */
[----:B------:R-:W-:Y:S02]  /*00e0*/  CS2R R28, SRZ ;  /* 0x00000000001c7805 */ /* 0x000fe4000001ff00 */
[----:B------:R-:W-:Y:S02]  /*00f0*/  LEA.HI R3, R3, R0, RZ, 0x6 ;  /* 0x0000000003037211 */ /* 0x000fe400078f30ff */
[----:B------:R-:W-:Y:S02]  /*0100*/  CS2R R30, SRZ ;  /* 0x00000000001e7805 */ /* 0x000fe4000001ff00 */
[----:B------:R-:W-:Y:S02]  /*0110*/  CS2R R32, SRZ ;  /* 0x0000000000207805 */ /* 0x000fe4000001ff00 */
[----:B------:R-:W-:Y:S02]  /*0120*/  CS2R R34, SRZ ;  /* 0x0000000000227805 */ /* 0x000fe4000001ff00 */
[----:B------:R-:W-:-:S02]  /*0130*/  CS2R R36, SRZ ;  /* 0x0000000000247805 */ /* 0x000fc4000001ff00 */
[----:B------:R-:W-:Y:S02]  /*0140*/  CS2R R38, SRZ ;  /* 0x0000000000267805 */ /* 0x000fe4000001ff00 */
[----:B------:R-:W-:Y:S02]  /*0150*/  CS2R R40, SRZ ;  /* 0x0000000000287805 */ /* 0x000fe4000001ff00 */
[----:B------:R-:W-:Y:S02]  /*0160*/  CS2R R42, SRZ ;  /* 0x00000000002a7805 */ /* 0x000fe4000001ff00 */
[----:B------:R-:W-:Y:S02]  /*0170*/  CS2R R44, SRZ ;  /* 0x00000000002c7805 */ /* 0x000fe4000001ff00 */
[----:B------:R-:W-:Y:S02]  /*0180*/  CS2R R46, SRZ ;  /* 0x00000000002e7805 */ /* 0x000fe4000001ff00 */
[----:B------:R-:W-:-:S02]  /*0190*/  CS2R R48, SRZ ;  /* 0x0000000000307805 */ /* 0x000fc4000001ff00 */
[----:B------:R-:W-:Y:S02]  /*01a0*/  CS2R R50, SRZ ;  /* 0x0000000000327805 */ /* 0x000fe4000001ff00 */
[----:B------:R-:W-:Y:S02]  /*01b0*/  CS2R R52, SRZ ;  /* 0x0000000000347805 */ /* 0x000fe4000001ff00 */
[----:B------:R-:W-:Y:S01]  /*01c0*/  CS2R R54, SRZ ;  /* 0x0000000000367805 */ /* 0x000fe2000001ff00 */
[----:B------:R-:W-:Y:S01]  /*01d0*/  UMOV UR9, 0xffffffff ;  /* 0xffffffff00097882 */ /* 0x000fe20000000000 */
[----:B---3--:R-:W-:-:S03]  /*01e0*/  UPRMT UR8, UR8, 0x654, UR4 ;  /* 0x0000065408087896 */ /* 0x008fc60008000004 */
[----:B------:R-:W-:Y:S01]  /*01f0*/  ULDC.64 UR4, c[0x0][0x210] ;  /* 0x0000840000047ab9 */ /* 0x000fe20000000a00 */
[C---:B--2---:R-:W-:Y:S01]  /*0200*/  IMAD.HI R2, R15.reuse, 0x2aaaaaab, RZ ;  /* 0x2aaaaaab0f027827 */ /* 0x044fe200078e02ff */
[----:B------:R-:W-:Y:S02]  /*0210*/  IABS R10, R15 ;  /* 0x0000000f000a7213 */ /* 0x000fe40000000000 */
[----:B------:R-:W-:Y:S02]  /*0220*/  ISETP.GE.AND P1, PT, R15, RZ, PT ;  /* 0x000000ff0f00720c */ /* 0x000fe40003f26270 */
[----:B------:R-:W-:-:S04]  /*0230*/  SHF.R.U32.HI R7, RZ, 0x1f, R2 ;  /* 0x0000001fff077819 */ /* 0x000fc80000011602 */
[----:B------:R-:W-:-:S05]  /*0240*/  LEA.HI.SX32 R4, R2, R7, 0x1a ;  /* 0x0000000702047211 */ /* 0x000fca00078fd2ff */
[C---:B------:R-:W-:Y:S02]  /*0250*/  IMAD.SHL.U32 R0, R4.reuse, 0x8, RZ ;  /* 0x0000000804007824 */ /* 0x040fe400078e00ff */
[----:B------:R-:W-:-:S03]  /*0260*/  IMAD R15, R4, -0x180, R15 ;  /* 0xfffffe80040f7824 */ /* 0x000fc600078e020f */
[----:B------:R-:W-:-:S04]  /*0270*/  LEA.HI.SX32 R3, R3, -R0, 0x1a ;  /* 0x8000000003037211 */ /* 0x000fc800078fd2ff */
[----:B------:R-:W-:-:S04]  /*0280*/  VIMNMX R6, R3, 0x8, PT ;  /* 0x0000000803067848 */ /* 0x000fc80003fe0100 */
[-C--:B------:R-:W-:Y:S02]  /*0290*/  IABS R17, R6.reuse ;  /* 0x0000000600117213 */ /* 0x080fe40000000000 */
[-C--:B------:R-:W-:Y:S02]  /*02a0*/  IABS R11, R6.reuse ;  /* 0x00000006000b7213 */ /* 0x080fe40000000000 */
[----:B------:R-:W2:Y:S03]  /*02b0*/  I2F.RP R7, R17 ;  /* 0x0000001100077306 */ /* 0x000ea60000209400 */
[----:B------:R-:W-:Y:S01]  /*02c0*/  IMAD.MOV R19, RZ, RZ, -R11 ;  /* 0x000000ffff137224 */ /* 0x000fe200078e0a0b */
[----:B------:R-:W-:-:S04]  /*02d0*/  LOP3.LUT R11, RZ, R6, RZ, 0x33, !PT ;  /* 0x00000006ff0b7212 */ /* 0x000fc800078e33ff */
[----:B--2---:R-:W2:Y:S02]  /*02e0*/  MUFU.RCP R7, R7 ;  /* 0x0000000700077308 */ /* 0x004ea40000001000 */
[----:B--2---:R-:W-:Y:S02]  /*02f0*/  VIADD R2, R7, 0xffffffe ;  /* 0x0ffffffe07027836 */ /* 0x004fe40000000000 */
[----:B------:R-:W2:Y:S04]  /*0300*/  S2R R7, SR_TID.X ;  /* 0x0000000000077919 */ /* 0x000ea80000002100 */
[----:B------:R3:W4:Y:S02]  /*0310*/  F2I.FTZ.U32.TRUNC.NTZ R3, R2 ;  /* 0x0000000200037305 */ /* 0x000724000021f000 */
[----:B---3--:R-:W-:-:S02]  /*0320*/  IMAD.MOV.U32 R2, RZ, RZ, RZ ;  /* 0x000000ffff027224 */ /* 0x008fc400078e00ff */
[----:B----4-:R-:W-:-:S04]  /*0330*/  IMAD.MOV R8, RZ, RZ, -R3 ;  /* 0x000000ffff087224 */ /* 0x010fc800078e0a03 */
[----:B------:R-:W-:Y:S02]  /*0340*/  IMAD R9, R8, R17, RZ ;  /* 0x0000001108097224 */ /* 0x000fe400078e02ff */
[----:B------:R-:W-:Y:S02]  /*0350*/  IMAD.MOV.U32 R8, RZ, RZ, R10 ;  /* 0x000000ffff087224 */ /* 0x000fe400078e000a */
[----:B------:R-:W-:Y:S01]  /*0360*/  IMAD.HI.U32 R3, R3, R9, R2 ;  /* 0x0000000903037227 */ /* 0x000fe200078e0002 */
[----:B------:R-:W3:Y:S05]  /*0370*/  I2F.RP R10, R21 ;  /* 0x00000015000a7306 */ /* 0x000eea0000209400 */
[----:B------:R-:W-:Y:S01]  /*0380*/  IMAD.HI.U32 R2, R3, R8, RZ ;  /* 0x0000000803027227 */ /* 0x000fe200078e00ff */
[----:B--2---:R-:W-:-:S02]  /*0390*/  SHF.R.U32.HI R4, RZ, 0x1, R7 ;  /* 0x00000001ff047819 */ /* 0x004fc40000011607 */
[----:B------:R-:W-:Y:S01]  /*03a0*/  SHF.R.U32.HI R16, RZ, 0x3, R7 ;  /* 0x00000003ff107819 */ /* 0x000fe20000011607 */
[----:B------:R-:W-:Y:S01]  /*03b0*/  IMAD R2, R2, R19, R8 ;  /* 0x0000001302027224 */ /* 0x000fe200078e0208 */
[----:B------:R-:W-:-:S04]  /*03c0*/  SGXT.U32 R4, R4, 0x6 ;  /* 0x000000060404781a */ /* 0x000fc80000000000 */
[----:B------:R-:W-:Y:S01]  /*03d0*/  ISETP.GT.U32.AND P0, PT, R17, R2, PT ;  /* 0x000000021100720c */ /* 0x000fe20003f04070 */
[----:B---3--:R-:W2:-:S12]  /*03e0*/  MUFU.RCP R10, R10 ;  /* 0x0000000a000a7308 */ /* 0x008e980000001000 */
[----:B------:R-:W-:Y:S02]  /*03f0*/  @!P0 IMAD.IADD R2, R2, 0x1, -R17 ;  /* 0x0000000102028824 */ /* 0x000fe400078e0a11 */
[----:B--2---:R-:W-:Y:S01]  /*0400*/  VIADD R8, R10, 0xffffffe ;  /* 0x0ffffffe0a087836 */ /* 0x004fe20000000000 */
[----:B------:R-:W-:Y:S02]  /*0410*/  IABS R10, R15 ;  /* 0x0000000f000a7213 */ /* 0x000fe40000000000 */
[----:B------:R-:W-:Y:S01]  /*0420*/  ISETP.GT.U32.AND P0, PT, R17, R2, PT ;  /* 0x000000021100720c */ /* 0x000fe20003f04070 */
[----:B------:R-:W2:-:S12]  /*0430*/  F2I.FTZ.U32.TRUNC.NTZ R9, R8 ;  /* 0x0000000800097305 */ /* 0x000e98000021f000 */
[----:B------:R-:W-:Y:S01]  /*0440*/  @!P0 IMAD.IADD R2, R2, 0x1, -R17 ;  /* 0x0000000102028824 */ /* 0x000fe200078e0a11 */
[----:B------:R-:W-:Y:S01]  /*0450*/  ISETP.NE.AND P0, PT, R6, RZ, PT ;  /* 0x000000ff0600720c */ /* 0x000fe20003f05270 */
[----:B--2---:R-:W-:Y:S01]  /*0460*/  IMAD.MOV R8, RZ, RZ, -R9 ;  /* 0x000000ffff087224 */ /* 0x004fe200078e0a09 */
[----:B------:R-:W-:Y:S01]  /*0470*/  LOP3.LUT R6, R15, R6, RZ, 0x3c, !PT ;  /* 0x000000060f067212 */ /* 0x000fe200078e3cff */
[----:B------:R-:W-:Y:S01]  /*0480*/  @!P1 IMAD.MOV R2, RZ, RZ, -R2 ;  /* 0x000000ffff029224 */ /* 0x000fe200078e0a02 */
[----:B------:R-:W2:Y:S02]  /*0490*/  LDC.64 R14, c[0x0][0x218] ;  /* 0x00008600ff0e7b82 */ /* 0x000ea40000000a00 */
[----:B------:R-:W-:Y:S02]  /*04a0*/  ISETP.GE.AND P1, PT, R6, RZ, PT ;  /* 0x000000ff0600720c */ /* 0x000fe40003f26270 */
[----:B------:R-:W-:-:S05]  /*04b0*/  SEL R13, R11, R2, !P0 ;  /* 0x000000020b0d7207 */ /* 0x000fca0004000000 */
[----:B------:R-:W-:Y:S02]  /*04c0*/  IMAD.IADD R2, R0, 0x1, R13 ;  /* 0x0000000100027824 */ /* 0x000fe400078e020d */
[----:B------:R-:W-:Y:S02]  /*04d0*/  IMAD.MOV.U32 R0, RZ, RZ, R10 ;  /* 0x000000ffff007224 */ /* 0x000fe400078e000a */
[----:B------:R-:W-:Y:S02]  /*04e0*/  IMAD.SHL.U32 R2, R2, 0x40, RZ ;  /* 0x0000004002027824 */ /* 0x000fe400078e00ff */
[----:B------:R-:W-:-:S03]  /*04f0*/  IMAD.HI.U32 R3, R3, R0, RZ ;  /* 0x0000000003037227 */ /* 0x000fc600078e00ff */
[----:B------:R-:W-:Y:S01]  /*0500*/  LOP3.LUT R12, R2, R4, RZ, 0xfc, !PT ;  /* 0x00000004020c7212 */ /* 0x000fe200078efcff */
[----:B------:R-:W-:Y:S02]  /*0510*/  IMAD R0, R3, R19, R0 ;  /* 0x0000001303007224 */ /* 0x000fe400078e0200 */
[----:B------:R-:W-:Y:S01]  /*0520*/  IMAD R13, R8, R21, RZ ;  /* 0x00000015080d7224 */ /* 0x000fe200078e02ff */
[----:B------:R-:W-:Y:S01]  /*0530*/  IABS R10, R12 ;  /* 0x0000000c000a7213 */ /* 0x000fe20000000000 */
[----:B------:R-:W-:Y:S01]  /*0540*/  IMAD.MOV.U32 R8, RZ, RZ, RZ ;  /* 0x000000ffff087224 */ /* 0x000fe200078e00ff */
[----:B------:R-:W-:-:S03]  /*0550*/  ISETP.GT.U32.AND P3, PT, R17, R0, PT ;  /* 0x000000001100720c */ /* 0x000fc60003f64070 */
[----:B------:R-:W-:-:S04]  /*0560*/  IMAD.HI.U32 R8, R9, R13, R8 ;  /* 0x0000000d09087227 */ /* 0x000fc800078e0008 */
[----:B------:R-:W-:-:S04]  /*0570*/  IMAD.MOV.U32 R9, RZ, RZ, R10 ;  /* 0x000000ffff097224 */ /* 0x000fc800078e000a */
[----:B------:R-:W-:-:S04]  /*0580*/  IMAD.HI.U32 R8, R8, R9, RZ ;  /* 0x0000000908087227 */ /* 0x000fc800078e00ff */
[----:B------:R-:W-:Y:S02]  /*0590*/  @!P3 IMAD.IADD R0, R0, 0x1, -R17 ;  /* 0x000000010000b824 */ /* 0x000fe400078e0a11 */
[----:B------:R-:W-:Y:S02]  /*05a0*/  IMAD.MOV R8, RZ, RZ, -R8 ;  /* 0x000000ffff087224 */ /* 0x000fe400078e0a08 */
[----:B------:R-:W-:Y:S01]  /*05b0*/  @!P3 VIADD R3, R3, 0x1 ;  /* 0x000000010303b836 */ /* 0x000fe20000000000 */
[----:B------:R-:W-:Y:S01]  /*05c0*/  ISETP.GE.U32.AND P2, PT, R0, R17, PT ;  /* 0x000000110000720c */ /* 0x000fe20003f46070 */
[----:B------:R-:W-:Y:S01]  /*05d0*/  IMAD R8, R21, R8, R9 ;  /* 0x0000000815087224 */ /* 0x000fe200078e0209 */
[----:B------:R-:W3:Y:S01]  /*05e0*/  LDC R17, c[0x0][0x228] ;  /* 0x00008a00ff117b82 */ /* 0x000ee20000000800 */
[----:B------:R-:W-:-:S03]  /*05f0*/  IMAD.SHL.U32 R0, R7, 0x8, RZ ;  /* 0x0000000807007824 */ /* 0x000fc600078e00ff */
[----:B------:R-:W-:Y:S02]  /*0600*/  ISETP.GT.U32.AND P4, PT, R21, R8, PT ;  /* 0x000000081500720c */ /* 0x000fe40003f84070 */
[----:B------:R-:W-:-:S05]  /*0610*/  LOP3.LUT R6, R0, 0x8, RZ, 0xc0, !PT ;  /* 0x0000000800067812 */ /* 0x000fca00078ec0ff */
[----:B------:R-:W-:-:S04]  /*0620*/  @P2 VIADD R3, R3, 0x1 ;  /* 0x0000000103032836 */ /* 0x000fc80000000000 */
[----:B------:R-:W-:Y:S01]  /*0630*/  @!P1 IMAD.MOV R3, RZ, RZ, -R3 ;  /* 0x000000ffff039224 */ /* 0x000fe200078e0a03 */
[----:B------:R-:W-:Y:S01]  /*0640*/  ISETP.GE.AND P1, PT, R12, RZ, PT ;  /* 0x000000ff0c00720c */ /* 0x000fe20003f26270 */
[----:B------:R-:W-:-:S03]  /*0650*/  @!P4 IMAD.IADD R8, R8, 0x1, -R21 ;  /* 0x000000010808c824 */ /* 0x000fc600078e0a15 */
[----:B------:R-:W-:Y:S02]  /*0660*/  SEL R3, R11, R3, !P0 ;  /* 0x000000030b037207 */ /* 0x000fe40004000000 */
[----:B------:R-:W-:Y:S01]  /*0670*/  ISETP.GT.U32.AND P2, PT, R21, R8, PT ;  /* 0x000000081500720c */ /* 0x000fe20003f44070 */
[----:B------:R-:W4:Y:S01]  /*0680*/  LDC.64 R10, c[0x0][0x210] ;  /* 0x00008400ff0a7b82 */ /* 0x000f220000000a00 */
[----:B------:R-:W-:Y:S01]  /*0690*/  ISETP.NE.AND P0, PT, R5, RZ, PT ;  /* 0x000000ff0500720c */ /* 0x000fe20003f05270 */
[----:B------:R-:W-:Y:S02]  /*06a0*/  IMAD.SHL.U32 R3, R3, 0x40, RZ ;  /* 0x0000004003037824 */ /* 0x000fe400078e00ff */
[----:B---3--:R-:W-:-:S03]  /*06b0*/  IMAD R17, R17, 0xc00, RZ ;  /* 0x00000c0011117824 */ /* 0x008fc600078e02ff */
[----:B------:R-:W-:-:S05]  /*06c0*/  LOP3.LUT R13, R3, R4, RZ, 0xfc, !PT ;  /* 0x00000004030d7212 */ /* 0x000fca00078efcff */
[----:B------:R-:W-:Y:S01]  /*06d0*/  @!P2 IMAD.IADD R8, R8, 0x1, -R21 ;  /* 0x000000010808a824 */ /* 0x000fe200078e0a15 */
[----:B------:R-:W-:Y:S01]  /*06e0*/  LOP3.LUT R21, R0, 0x8, R7, 0x48, !PT ;  /* 0x0000000800157812 */ /* 0x000fe200078e4807 */
[----:B------:R-:W-:-:S04]  /*06f0*/  IMAD.HI R9, R13, 0x2aaaaaab, RZ ;  /* 0x2aaaaaab0d097827 */ /* 0x000fc800078e02ff */
[----:B------:R-:W-:Y:S01]  /*0700*/  @!P1 IMAD.MOV R8, RZ, RZ, -R8 ;  /* 0x000000ffff089224 */ /* 0x000fe200078e0a08 */
[----:B------:R-:W-:Y:S01]  /*0710*/  @!P0 LOP3.LUT R8, RZ, R5, RZ, 0x33, !PT ;  /* 0x00000005ff088212 */ /* 0x000fe200078e33ff */
[----:B------:R-:W-:Y:S01]  /*0720*/  IMAD R4, R4, 0x10, R21 ;  /* 0x0000001004047824 */ /* 0x000fe200078e0215 */
[----:B------:R-:W-:-:S03]  /*0730*/  SHF.R.U32.HI R12, RZ, 0x1f, R9 ;  /* 0x0000001fff0c7819 */ /* 0x000fc60000011609 */
[----:B------:R-:W-:Y:S01]  /*0740*/  IMAD R19, R8, 0xc00, R6 ;  /* 0x00000c0008137824 */ /* 0x000fe200078e0206 */
[----:B------:R-:W-:Y:S02]  /*0750*/  LEA.HI R12, R9, R12, RZ, 0x17 ;  /* 0x0000000c090c7211 */ /* 0x000fe400078fb8ff */
[----:B------:R-:W-:Y:S01]  /*0760*/  LEA R4, R4, UR8, 0x1 ;  /* 0x0000000804047c11 */ /* 0x000fe2000f8e08ff */
[----:B------:R-:W-:-:S04]  /*0770*/  IMAD.WIDE R8, R19, 0x2, RZ ;  /* 0x0000000213087825 */ /* 0x000fc800078e02ff */
[----:B------:R-:W-:-:S04]  /*0780*/  IMAD R13, R12, -0xc00, R13 ;  /* 0xfffff4000c0d7824 */ /* 0x000fc800078e020d */
[----:B------:R-:W-:Y:S02]  /*0790*/  IMAD R21, R13, 0xc00, R6 ;  /* 0x00000c000d157824 */ /* 0x000fe400078e0206 */
[----:B------:R-:W-:-:S04]  /*07a0*/  IMAD.WIDE R12, R17, 0x2, R8 ;  /* 0x00000002110c7825 */ /* 0x000fc800078e0208 */
[----:B----4-:R-:W-:Y:S01]  /*07b0*/  IMAD.WIDE R8, R17, 0x2, R10 ;  /* 0x0000000211087825 */ /* 0x010fe200078e020a */
[----:B------:R-:W-:-:S03]  /*07c0*/  IADD3 R6, P1, R12, UR4, RZ ;  /* 0x000000040c067c10 */ /* 0x000fc6000ff3e0ff */
[----:B--2---:R-:W-:Y:S01]  /*07d0*/  IMAD.WIDE R10, R21, 0x2, R14 ;  /* 0x00000002150a7825 */ /* 0x004fe200078e020e */
[----:B------:R-:W-:Y:S02]  /*07e0*/  IADD3 R6, P2, R6, 0x20, RZ ;  /* 0x0000002006067810 */ /* 0x000fe40007f5e0ff */
[----:B------:R-:W-:Y:S01]  /*07f0*/  SGXT.U32 R15, R16, 0x4 ;  /* 0x00000004100f781a */ /* 0x000fe20000000000 */
[----:B------:R-:W-:Y:S01]  /*0800*/  IMAD.WIDE R8, R19, 0x2, R8 ;  /* 0x0000000213087825 */ /* 0x000fe200078e0208 */
[----:B------:R-:W-:Y:S02]  /*0810*/  IADD3 R14, P0, R10, 0x20, RZ ;  /* 0x000000200a0e7810 */ /* 0x000fe40007f1e0ff */
[----:B------:R-:W-:Y:S02]  /*0820*/  IADD3.X R17, RZ, UR5, R13, P2, P1 ;  /* 0x00000005ff117c10 */ /* 0x000fe400097e240d */
[----:B------:R-:W-:Y:S01]  /*0830*/  CS2R R12, SRZ ;  /* 0x00000000000c7805 */ /* 0x000fe2000001ff00 */
[----:B------:R-:W-:Y:S01]  /*0840*/  @!PT LDS RZ, [RZ] ;  /* 0x00000000fffff984 */ /* 0x000fe20000000800 */
[----:B------:R-:W-:Y:S01]  /*0850*/  @!PT LDS RZ, [RZ] ;  /* 0x00000000fffff984 */ /* 0x000fe20000000800 */
[----:B------:R-:W-:Y:S01]  /*0860*/  @!PT LDS RZ, [RZ] ;  /* 0x00000000fffff984 */ /* 0x000fe20000000800 */
[----:B------:R-:W-:Y:S01]  /*0870*/  LDGSTS.E.BYPASS.128 [R4], desc[UR10][R8.64] ;  /* 0x0000000008047fae */ /* 0x000fe2000b901c4a */
[----:B------:R-:W-:Y:S01]  /*0880*/  IMAD.X R19, RZ, RZ, R11, P0 ;  /* 0x000000ffff137224 */ /* 0x000fe200000e060b */
[----:B------:R-:W-:-:S02]  /*0890*/  LOP3.LUT R2, R2, R15, RZ, 0xfc, !PT ;  /* 0x0000000f02027212 */ /* 0x000fc400078efcff */
[----:B------:R-:W0:Y:S04]  /*08a0*/  LDGDEPBAR ;  /* 0x00000000000079af */ /* 0x000e280000000000 */
[----:B------:R2:W-:Y:S04]  /*08b0*/  LDGSTS.E.BYPASS.128 [R4+0x1000], desc[UR10][R10.64] ;  /* 0x010000000a047fae */ /* 0x0005e8000b901c4a */
[----:B------:R-:W0:Y:S01]  /*08c0*/  LDGDEPBAR ;  /* 0x00000000000079af */ /* 0x000e220000000000 */
[--C-:B--2---:R-:W-:Y:S02]  /*08d0*/  SHF.R.U32.HI R10, RZ, 0x5, R7.reuse ;  /* 0x00000005ff0a7819 */ /* 0x104fe40000011607 */
[----:B------:R-:W-:-:S02]  /*08e0*/  SHF.R.U32.HI R11, RZ, 0x3, R7 ;  /* 0x00000003ff0b7819 */ /* 0x000fc40000011607 */
[----:B------:R-:W-:-:S07]  /*08f0*/  LOP3.LUT R16, R10, 0x7fffffc, RZ, 0xc0, !PT ;  /* 0x07fffffc0a107812 */ /* 0x000fce00078ec0ff */
.L_x_0:
[----:B--2---:R-:W2:Y:S01]  /*0900*/  SHFL.IDX PT, R8, R16, RZ, 0x1f ;  /* 0x00001fff10087589 */ /* 0x004ea200000e0000 */
[----:B------:R-:W-:Y:S01]  /*0910*/  UIADD3 UR9, UR9, 0x1, URZ ;  /* 0x0000000109097890 */ /* 0x000fe2000fffe03f */
[----:B------:R-:W-:-:S04]  /*0920*/  DEPBAR.LE SB0, 0x0 ;  /* 0x000080000000791a */ /* 0x000fc80000000000 */
[----:B------:R-:W-:Y:S01]  /*0930*/  UISETP.GE.AND UP0, UPT, UR9, 0x2, UPT ;  /* 0x000000020900788c */ /* 0x000fe2000bf06270 */
[----:B------:R-:W-:Y:S01]  /*0940*/  BAR.SYNC.DEFER_BLOCKING 0x0 ;  /* 0x0000000000007b1d */ /* 0x000fe20000010000 */
[----:B------:R-:W-:Y:S01]  /*0950*/  VIADD R13, R13, 0x1 ;  /* 0x000000010d0d7836 */ /* 0x000fe20000000000 */
[C---:B------:R-:W-:Y:S01]  /*0960*/  ISETP.GE.U32.AND P0, PT, R12.reuse, 0xbf0, PT ;  /* 0x00000bf00c00780c */ /* 0x040fe20003f06070 */
[----:B------:R-:W-:Y:S01]  /*0970*/  USEL UR9, UR9, URZ, !UP0 ;  /* 0x0000003f09097287 */ /* 0x000fe2000c000000 */
[----:B------:R-:W-:Y:S02]  /*0980*/  IMAD.MOV.U32 R9, RZ, RZ, R17 ;  /* 0x000000ffff097224 */ /* 0x000fe400078e0011 */
[----:B------:R-:W-:Y:S01]  /*0990*/  ISETP.GE.AND P1, PT, R13, 0x2, PT ;  /* 0x000000020d00780c */ /* 0x000fe20003f26270 */
[----:B------:R-:W-:-:S03]  /*09a0*/  VIADD R12, R12, 0x10 ;  /* 0x000000100c0c7836 */ /* 0x000fc60000000000 */
[----:B------:R-:W-:-:S05]  /*09b0*/  SEL R13, R13, RZ, !P1 ;  /* 0x000000ff0d0d7207 */ /* 0x000fca0004800000 */
[----:B------:R-:W-:Y:S01]  /*09c0*/  IMAD R15, R13, 0x800, R4 ;  /* 0x000008000d0f7824 */ /* 0x000fe200078e0204 */
[----:B--2---:R-:W-:Y:S01]  /*09d0*/  R2UR UR4, R8 ;  /* 0x00000000080472ca */ /* 0x004fe200000e0000 */
[----:B------:R-:W-:Y:S01]  /*09e0*/  IMAD.MOV.U32 R8, RZ, RZ, R6 ;  /* 0x000000ffff087224 */ /* 0x000fe200078e0006 */
[----:B------:R-:W-:Y:S01]  /*09f0*/  IADD3 R6, P2, R6, 0x20, RZ ;  /* 0x0000002006067810 */ /* 0x000fe20007f5e0ff */
[----:B------:R-:W-:-:S04]  /*0a00*/  WARPGROUP.ARRIVE ;  /* 0x00000000000079c5 */ /* 0x000fc80000000000 */
[----:B------:R-:W-:-:S06]  /*0a10*/  IMAD.X R17, RZ, RZ, R17, P2 ;  /* 0x000000ffff117224 */ /* 0x000fcc00010e0611 */
[----:B------:R-:W-:Y:S02]  /*0a20*/  USHF.L.U32 UR5, UR4, 0x5, URZ ;  /* 0x0000000504057899 */ /* 0x000fe4000800063f */
[----:B------:R-:W-:Y:S02]  /*0a30*/  ULEA UR4, UR9, UR8, 0xb ;  /* 0x0000000809047291 */ /* 0x000fe4000f8e583f */
[----:B------:R-:W-:Y:S02]  /*0a40*/  ULOP3.LUT UR5, UR5, 0x60, URZ, 0xc0, !UPT ;  /* 0x0000006005057892 */ /* 0x000fe4000f8ec03f */
[----:B------:R-:W-:Y:S02]  /*0a50*/  USHF.R.U32.HI UR6, URZ, 0x4, UR4 ;  /* 0x000000043f067899 */ /* 0x000fe40008011604 */
[----:B------:R-:W-:Y:S02]  /*0a60*/  UIADD3 UR4, UR4, 0x1000, URZ ;  /* 0x0000100004047890 */ /* 0x000fe4000fffe03f */
[----:B------:R-:W-:-:S02]  /*0a70*/  ULOP3.LUT UR6, UR6, 0x3fff, URZ, 0xc0, !UPT ;  /* 0x00003fff06067892 */ /* 0x000fc4000f8ec03f */
[----:B------:R-:W-:Y:S02]  /*0a80*/  USHF.R.U32.HI UR4, URZ, 0x4, UR4 ;  /* 0x000000043f047899 */ /* 0x000fe40008011604 */
[----:B------:R-:W-:Y:S02]  /*0a90*/  UIADD3 UR5, UP0, UR5, UR6, URZ ;  /* 0x0000000605057290 */ /* 0x000fe4000ff1e03f */
[----:B------:R-:W-:Y:S02]  /*0aa0*/  ULOP3.LUT UR4, UR4, 0x3fff, URZ, 0xc0, !UPT ;  /* 0x00003fff04047892 */ /* 0x000fe4000f8ec03f */
[----:B------:R-:W-:Y:S02]  /*0ab0*/  UIADD3.X UR7, URZ, URZ, URZ, UP0, !UPT ;  /* 0x0000003f3f077290 */ /* 0x000fe400087fe43f */
[----:B------:R-:W-:Y:S02]  /*0ac0*/  ULOP3.LUT UR6, UR4, 0x800000, URZ, 0xfc, !UPT ;  /* 0x0080000004067892 */ /* 0x000fe4000f8efc3f */
[----:B------:R-:W-:-:S02]  /*0ad0*/  ULOP3.LUT UR4, UR5, 0x800000, URZ, 0xfc, !UPT ;  /* 0x0080000005047892 */ /* 0x000fc4000f8efc3f */
[----:B------:R-:W-:-:S03]  /*0ae0*/  ULOP3.LUT UR5, UR7, 0xc0000010, URZ, 0xfc, !UPT ;  /* 0xc000001007057892 */ /* 0x000fc6000f8efc3f */
[----:B------:R-:W-:-:S06]  /*0af0*/  UMOV UR7, 0xc0000010 ;  /* 0xc000001000077882 */ /* 0x000fcc0000000000 */
[----:B------:R-:W-:Y:S03]  /*0b00*/  HGMMA.64x64x16.F32.BF16 R24, gdesc[UR4], R24, gsb0 ;  /* 0x00e00000041879f0 */ /* 0x000fe60008001818 */
[----:B------:R-:W-:Y:S02]  /*0b10*/  WARPGROUP.DEPBAR.LE gsb0, 0x1 ;  /* 0x00008000000079c5 */ /* 0x000fe40000010100 */
[----:B------:R-:W-:Y:S06]  /*0b20*/  BAR.SYNC.DEFER_BLOCKING 0x0 ;  /* 0x0000000000007b1d */ /* 0x000fec0000010000 */
[----:B------:R-:W-:Y:S01]  /*0b30*/  @!PT LDS RZ, [RZ] ;  /* 0x00000000fffff984 */ /* 0x000fe20000000800 */
[----:B------:R-:W-:Y:S01]  /*0b40*/  @!PT LDS RZ, [RZ] ;  /* 0x00000000fffff984 */ /* 0x000fe20000000800 */
[----:B------:R-:W-:Y:S01]  /*0b50*/  @!PT LDS RZ, [RZ] ;  /* 0x00000000fffff984 */ /* 0x000fe20000000800 */
[----:B------:R2:W-:Y:S04]  /*0b60*/  LDGSTS.E.BYPASS.128 [R15], desc[UR10][R8.64], !P0 ;  /* 0x00000000080f7fae */ /* 0x0005e8000c101c4a */
[----:B------:R-:W0:Y:S01]  /*0b70*/  LDGDEPBAR ;  /* 0x00000000000079af */ /* 0x000e220000000000 */
[----:B--2---:R-:W-:Y:S01]  /*0b80*/  IMAD.MOV.U32 R8, RZ, RZ, R14 ;  /* 0x000000ffff087224 */ /* 0x004fe200078e000e */
[----:B------:R-:W-:Y:S01]  /*0b90*/  IADD3 R14, P1, R14, 0x20, RZ ;  /* 0x000000200e0e7810 */ /* 0x000fe20007f3e0ff */
[----:B------:R-:W-:-:S04]  /*0ba0*/  IMAD.MOV.U32 R9, RZ, RZ, R19 ;  /* 0x000000ffff097224 */ /* 0x000fc800078e0013 */
[----:B------:R-:W-:Y:S01]  /*0bb0*/  IMAD.X R19, RZ, RZ, R19, P1 ;  /* 0x000000ffff137224 */ /* 0x000fe200008e0613 */
[----:B------:R2:W-:Y:S04]  /*0bc0*/  LDGSTS.E.BYPASS.128 [R15+0x1000], desc[UR10][R8.64], !P0 ;  /* 0x01000000080f7fae */ /* 0x0005e8000c101c4a */
[----:B------:R-:W0:Y:S01]  /*0bd0*/  LDGDEPBAR ;  /* 0x00000000000079af */ /* 0x000e220000000000 */
[----:B------:R-:W-:Y:S05]  /*0be0*/  @!P0 BRA `(.L_x_0) ;  /* 0xfffffffc00448947 */ /* 0x000fea000383ffff */
[----:B------:R-:W-:Y:S02]  /*0bf0*/  WARPGROUP.DEPBAR.LE gsb0, 0x0 ;  /* 0x00008000000079c5 */ /* 0x000fe40000010000 */
[----:B------:R-:W-:-:S04]  /*0c00*/  DEPBAR.LE SB0, 0x0 ;  /* 0x000080000000791a */ /* 0x000fc80000000000 */
[----:B------:R-:W-:Y:S01]  /*0c10*/  IMAD.SHL.U32 R4, R11, 0x4, RZ ;  /* 0x000000040b047824 */ /* 0x000fe200078e00ff */
[----:B------:R-:W-:Y:S02]  /*0c20*/  LOP3.LUT R7, R7, 0xf, RZ, 0xc0, !PT ;  /* 0x0000000f07077812 */ /* 0x000fe400078ec0ff */
[----:B------:R-:W-:Y:S02]  /*0c30*/  LOP3.LUT R10, R10, 0x3, RZ, 0xc0, !PT ;  /* 0x000000030a0a7812 */ /* 0x000fe400078ec0ff */
[----:B------:R-:W-:Y:S02]  /*0c40*/  LOP3.LUT R4, R4, 0x8, RZ, 0xc0, !PT ;  /* 0x0000000804047812 */ /* 0x000fe400078ec0ff */
[----:B------:R-:W-:Y:S02]  /*0c50*/  F2FP.BF16.F32.PACK_AB R24, R25, R24 ;  /* 0x000000181918723e */ /* 0x000fe400000010ff */
[----:B------:R-:W-:Y:S01]  /*0c60*/  F2FP.BF16.F32.PACK_AB R25, R27, R26 ;  /* 0x0000001a1b19723e */ /* 0x000fe200000010ff */
[----:B------:R-:W-:Y:S01]  /*0c70*/  IMAD R7, R7, 0x48, R4 ;  /* 0x0000004807077824 */ /* 0x000fe200078e0204 */
[----:B------:R-:W-:-:S02]  /*0c80*/  F2FP.BF16.F32.PACK_AB R32, R33, R32 ;  /* 0x000000202120723e */ /* 0x000fc400000010ff */
[----:B------:R-:W-:Y:S01]  /*0c90*/  F2FP.BF16.F32.PACK_AB R26, R29, R28 ;  /* 0x0000001c1d1a723e */ /* 0x000fe200000010ff */
[----:B------:R-:W-:Y:S01]  /*0ca0*/  IMAD R7, R10, 0x480, R7 ;  /* 0x000004800a077824 */ /* 0x000fe200078e0207 */
[----:B------:R-:W-:Y:S02]  /*0cb0*/  F2FP.BF16.F32.PACK_AB R27, R31, R30 ;  /* 0x0000001e1f1b723e */ /* 0x000fe400000010ff */
[----:B------:R-:W-:Y:S02]  /*0cc0*/  F2FP.BF16.F32.PACK_AB R33, R35, R34 ;  /* 0x000000222321723e */ /* 0x000fe400000010ff */
[----:B------:R-:W-:Y:S02]  /*0cd0*/  F2FP.BF16.F32.PACK_AB R40, R41, R40 ;  /* 0x000000282928723e */ /* 0x000fe400000010ff */
[----:B------:R-:W-:Y:S01]  /*0ce0*/  LEA R20, R7, UR8, 0x1 ;  /* 0x0000000807147c11 */ /* 0x000fe2000f8e08ff */
[----:B------:R-:W-:Y:S01]  /*0cf0*/  BAR.SYNC.DEFER_BLOCKING 0x0 ;  /* 0x0000000000007b1d */ /* 0x000fe20000010000 */
[----:B------:R-:W-:-:S02]  /*0d00*/  F2FP.BF16.F32.PACK_AB R34, R37, R36 ;  /* 0x000000242522723e */ /* 0x000fc400000010ff */
[----:B------:R-:W-:Y:S02]  /*0d10*/  F2FP.BF16.F32.PACK_AB R35, R39, R38 ;  /* 0x000000262723723e */ /* 0x000fe400000010ff */
[----:B------:R-:W-:-:S03]  /*0d20*/  F2FP.BF16.F32.PACK_AB R41, R43, R42 ;  /* 0x0000002a2b29723e */ /* 0x000fc600000010ff */
[----:B------:R-:W3:Y:S01]  /*0d30*/  LDC.64 R6, c[0x0][0x220] ;  /* 0x00008800ff067b82 */ /* 0x000ee20000000a00 */
[----:B------:R-:W-:Y:S02]  /*0d40*/  F2FP.BF16.F32.PACK_AB R48, R49, R48 ;  /* 0x000000303130723e */ /* 0x000fe400000010ff */
[----:B------:R-:W-:Y:S02]  /*0d50*/  F2FP.BF16.F32.PACK_AB R42, R45, R44 ;  /* 0x0000002c2d2a723e */ /* 0x000fe400000010ff */
[----:B------:R-:W-:Y:S02]  /*0d60*/  F2FP.BF16.F32.PACK_AB R43, R47, R46 ;  /* 0x0000002e2f2b723e */ /* 0x000fe400000010ff */
[----:B------:R-:W-:Y:S02]  /*0d70*/  F2FP.BF16.F32.PACK_AB R49, R51, R50 ;  /* 0x000000323331723e */ /* 0x000fe400000010ff */
[----:B------:R-:W-:Y:S02]  /*0d80*/  F2FP.BF16.F32.PACK_AB R50, R53, R52 ;  /* 0x000000343532723e */ /* 0x000fe400000010ff */
[----:B------:R-:W-:-:S02]  /*0d90*/  F2FP.BF16.F32.PACK_AB R51, R55, R54 ;  /* 0x000000363733723e */ /* 0x000fc400000010ff */
[----:B------:R-:W-:Y:S02]  /*0da0*/  LOP3.LUT R11, R11, 0x3, RZ, 0xc0, !PT ;  /* 0x000000030b0b7812 */ /* 0x000fe400078ec0ff */
[----:B------:R-:W-:Y:S02]  /*0db0*/  LOP3.LUT R4, R0, 0x38, RZ, 0xc0, !PT ;  /* 0x0000003800047812 */ /* 0x000fe400078ec0ff */
[----:B------:R-:W-:Y:S01]  /*0dc0*/  LOP3.LUT R3, R3, 0x38, R0, 0xf8, !PT ;  /* 0x0000003803037812 */ /* 0x000fe200078ef800 */
[----:B------:R4:W-:Y:S01]  /*0dd0*/  STSM.16.M88.4 [R20], R24 ;  /* 0x0000001814007844 */ /* 0x0009e20000000200 */
[----:B------:R-:W-:Y:S01]  /*0de0*/  IMAD R11, R10, 0x4, R11 ;  /* 0x000000040a0b7824 */ /* 0x000fe200078e020b */
[C---:B------:R-:W-:Y:S02]  /*0df0*/  LOP3.LUT R0, R2.reuse, 0x10, RZ, 0xfc, !PT ;  /* 0x0000001002007812 */ /* 0x040fe400078efcff */
[----:B------:R-:W-:Y:S01]  /*0e00*/  STSM.16.M88.4 [R20+0x20], R32 ;  /* 0x0000202014007844 */ /* 0x000fe20000000200 */
[----:B------:R-:W-:Y:S01]  /*0e10*/  IMAD R4, R11, 0x48, R4 ;  /* 0x000000480b047824 */ /* 0x000fe200078e0204 */
[----:B------:R-:W-:Y:S01]  /*0e20*/  ISETP.GE.AND P0, PT, R3, 0xc00, PT ;  /* 0x00000c000300780c */ /* 0x000fe20003f06270 */
[----:B------:R-:W-:Y:S01]  /*0e30*/  IMAD R23, R2, 0xc00, R3 ;  /* 0x00000c0002177824 */ /* 0x000fe200078e0203 */
[----:B------:R-:W-:Y:S02]  /*0e40*/  STSM.16.M88.4 [R20+0x40], R40 ;  /* 0x0000402814007844 */ /* 0x000fe40000000200 */
[----:B------:R-:W-:Y:S01]  /*0e50*/  LEA R22, R4, UR8, 0x1 ;  /* 0x0000000804167c11 */ /* 0x000fe2000f8e08ff */
[C---:B------:R-:W-:Y:S01]  /*0e60*/  VIADD R21, R23.reuse, 0xc000 ;  /* 0x0000c00017157836 */ /* 0x040fe20000000000 */
[----:B------:R5:W-:Y:S01]  /*0e70*/  STSM.16.M88.4 [R20+0x60], R48 ;  /* 0x0000603014007844 */ /* 0x000be20000000200 */
[C---:B------:R-:W-:Y:S01]  /*0e80*/  LOP3.LUT R4, R2.reuse, 0x20, RZ, 0xfc, !PT ;  /* 0x0000002002047812 */ /* 0x040fe200078efcff */
[----:B------:R-:W-:Y:S01]  /*0e90*/  BAR.SYNC.DEFER_BLOCKING 0x0 ;  /* 0x0000000000007b1d */ /* 0x000fe20000010000 */
[C---:B------:R-:W-:Y:S01]  /*0ea0*/  ISETP.LT.AND P1, PT, R2.reuse, R5, !P0 ;  /* 0x000000050200720c */ /* 0x040fe20004721270 */
[----:B----4-:R-:W-:Y:S01]  /*0eb0*/  VIADD R25, R23, 0x18000 ;  /* 0x0001800017197836 */ /* 0x010fe20000000000 */
[----:B------:R-:W-:-:S02]  /*0ec0*/  LOP3.LUT R2, R2, 0x30, RZ, 0xfc, !PT ;  /* 0x0000003002027812 */ /* 0x000fc400078efcff */
[-C--:B------:R-:W-:Y:S02]  /*0ed0*/  ISETP.LT.AND P2, PT, R0, R5.reuse, !P0 ;  /* 0x000000050000720c */ /* 0x080fe40004741270 */
[-C--:B------:R-:W-:Y:S02]  /*0ee0*/  ISETP.LT.AND P3, PT, R4, R5.reuse, !P0 ;  /* 0x000000050400720c */ /* 0x080fe40004761270 */
[----:B------:R-:W-:Y:S01]  /*0ef0*/  ISETP.LT.AND P0, PT, R2, R5, !P0 ;  /* 0x000000050200720c */ /* 0x000fe20004701270 */
[----:B---3--:R-:W-:-:S04]  /*0f00*/  IMAD.WIDE R2, R23, 0x2, R6 ;  /* 0x0000000217027825 */ /* 0x008fc800078e0206 */
[----:B------:R-:W-:-:S04]  /*0f10*/  IMAD.WIDE R4, R21, 0x2, R6 ;  /* 0x0000000215047825 */ /* 0x000fc800078e0206 */
[----:B--2--5:R-:W-:Y:S01]  /*0f20*/  IMAD.WIDE R20, R25, 0x2, R6 ;  /* 0x0000000219147825 */ /* 0x024fe200078e0206 */
[----:B------:R-:W2:Y:S04]  /*0f30*/  LDS.128 R16, [R22] ;  /* 0x0000000016107984 */ /* 0x000ea80000000c00 */
[----:B------:R-:W3:Y:S04]  /*0f40*/  LDS.128 R12, [R22+0x900] ;  /* 0x00090000160c7984 */ /* 0x000ee80000000c00 */
[----:B------:R-:W4:Y:S04]  /*0f50*/  LDS.128 R8, [R22+0x1200] ;  /* 0x0012000016087984 */ /* 0x000f280000000c00 */
[----:B--2---:R2:W-:Y:S04]  /*0f60*/  @P1 STG.E.128 desc[UR10][R2.64], R16 ;  /* 0x0000001002001986 */ /* 0x0045e8000c101d0a */
[----:B---3--:R2:W-:Y:S04]  /*0f70*/  @P2 STG.E.128 desc[UR10][R4.64], R12 ;  /* 0x0000000c04002986 */ /* 0x0085e8000c101d0a */
[----:B----4-:R2:W-:Y:S01]  /*0f80*/  @P3 STG.E.128 desc[UR10][R20.64], R8 ;  /* 0x0000000814003986 */ /* 0x0105e2000c101d0a */
[----:B------:R-:W-:Y:S05]  /*0f90*/  @!P0 EXIT ;  /* 0x000000000000894d */ /* 0x000fea0003800000 */
[----:B--2---:R-:W1:Y:S01]  /*0fa0*/  LDS.128 R8, [R22+0x1b00] ;  /* 0x001b000016087984 */ /* 0x004e620000000c00 */
[----:B------:R-:W-:-:S04]  /*0fb0*/  VIADD R23, R23, 0x24000 ;  /* 0x0002400017177836 */ /* 0x000fc80000000000 */
[----:B------:R-:W-:-:S05]  /*0fc0*/  IMAD.WIDE R6, R23, 0x2, R6 ;  /* 0x0000000217067825 */ /* 0x000fca00078e0206 */
[----:B-1----:R-:W-:Y:S01]  /*0fd0*/  STG.E.128 desc[UR10][R6.64], R8 ;  /* 0x0000000806007986 */ /* 0x002fe2000c101d0a */
[----:B------:R-:W-:Y:S05]  /*0fe0*/  EXIT ;  /* 0x000000000000794d */ /* 0x000fea0003800000 */
.L_x_1:
[----:B------:R-:W-:-:S00]  /*0ff0*/  BRA `(.L_x_1) ;  /* 0xfffffffc00fc7947 */ /* 0x000fc0000383ffff */
[----:B------:R-:W-:-:S00]  /*1000*/  NOP ;  /* 0x0000000000007918 */ /* 0x000fc00000000000 */
[----:B------:R-:W-:-:S00]  /*1010*/  NOP ;  /* 0x0000000000007918 */ /* 0x000fc00000000000 */
[----:B------:R-:W-:-:S00]  /*1020*/  NOP ;  /* 0x0000000000007918 */ /* 0x000fc00000000000 */
[----:B------:R-:W-:-:S00]  /*1030*/  NOP ;  /* 0x0000000000007918 */ /* 0x000fc00000000000 */
[----:B------:R-:W-:-:S00]  /*1040*/  NOP ;  /* 0x0000000000007918 */ /* 0x000fc00000000000 */
[----:B------:R-:W-:-:S00]  /*1050*/  NOP ;  /* 0x0000000000007918 */ /* 0x000fc00000000000 */
[----:B------:R-:W-:-:S00]  /*1060*/  NOP ;  /* 0x0000000000007918 */ /* 0x000fc00000000000 */
[----:B------:R-:W-:-:S00]  /*1070*/  NOP ;  /* 0x0000000000007918 */ /* 0x000fc00000000000 */
.L_x_2:


//--------------------- .nv.shared.triton_mm      --------------------------
	.section	.nv.shared.triton_mm,"aw",@nobits
	.sectionflags	@""
	.align	16
	.zero		1024


//--------------------- .nv.constant0.triton_mm   --------------------------
	.section	.nv.constant0.triton_mm,"a",@progbits
	.sectionflags	@""
	.align	4
.nv.constant0.triton_mm:
	.zero		560
